	.headerflags	@"EF_CUDA_TEXMODE_UNIFIED EF_CUDA_64BIT_ADDRESS EF_CUDA_ACCELERATORS EF_CUDA_SM90 EF_CUDA_VIRTUAL_SM(EF_CUDA_SM90)"
	.elftype	@"ET_EXEC"


//--------------------- .nv.info                  --------------------------
	.section	.nv.info,"",@"SHT_CUDA_INFO"
	.align	4


	//----- nvinfo : EIATTR_REGCOUNT
	.align		4
        /*0000*/ 	.byte	0x04, 0x2f
        /*0002*/ 	.short	(.L_1 - .L_0)
	.align		4
.L_0:
        /*0004*/ 	.word	index@(triton_poi_fused_max_pool2d_with_indices_8)
        /*0008*/ 	.word	0x00000010


	//----- nvinfo : EIATTR_MIN_STACK_SIZE
	.align		4
.L_1:
        /*000c*/ 	.byte	0x04, 0x12
        /*000e*/ 	.short	(.L_3 - .L_2)
	.align		4
.L_2:
        /*0010*/ 	.word	index@(triton_poi_fused_max_pool2d_with_indices_8)
        /*0014*/ 	.word	0x00000000


	//----- nvinfo : EIATTR_FRAME_SIZE
	.align		4
.L_3:
        /*0018*/ 	.byte	0x04, 0x11
        /*001a*/ 	.short	(.L_5 - .L_4)
	.align		4
.L_4:
        /*001c*/ 	.word	index@(triton_poi_fused_max_pool2d_with_indices_8)
        /*0020*/ 	.word	0x00000000


	//----- nvinfo : EIATTR_MIN_STACK_SIZE
	.align		4
.L_5:
        /*0024*/ 	.byte	0x04, 0x12
        /*0026*/ 	.short	(.L_7 - .L_6)
	.align		4
.L_6:
        /*0028*/ 	.word	index@(triton_poi_fused_max_pool2d_with_indices_8)
        /*002c*/ 	.word	0x00000000
.L_7:


//--------------------- .nv.info.triton_poi_fused_max_pool2d_with_indices_8 --------------------------
	.section	.nv.info.triton_poi_fused_max_pool2d_with_indices_8,"",@"SHT_CUDA_INFO"
	.sectionflags	@""
	.align	4


	//----- nvinfo : EIATTR_CUDA_API_VERSION
	.align		4
        /*0000*/ 	.byte	0x04, 0x37
        /*0002*/ 	.short	(.L_9 - .L_8)
.L_8:
        /*0004*/ 	.word	0x0000007c


	//----- nvinfo : EIATTR_KPARAM_INFO
	.align		4
.L_9:
        /*0008*/ 	.byte	0x04, 0x17
        /*000a*/ 	.short	(.L_11 - .L_10)
.L_10:
        /*000c*/ 	.word	0x00000000
        /*0010*/ 	.short	0x0003
        /*0012*/ 	.short	0x0018
        /*0014*/ 	.byte	0x00, 0xf0, 0x11, 0x00


	//----- nvinfo : EIATTR_KPARAM_INFO
	.align		4
.L_11:
        /*0018*/ 	.byte	0x04, 0x17
        /*001a*/ 	.short	(.L_13 - .L_12)
.L_12:
        /*001c*/ 	.word	0x00000000
        /*0020*/ 	.short	0x0002
        /*0022*/ 	.short	0x0010
        /*0024*/ 	.byte	0x00, 0xf4, 0x21, 0x00


	//----- nvinfo : EIATTR_KPARAM_INFO
	.align		4
.L_13:
        /*0028*/ 	.byte	0x04, 0x17
        /*002a*/ 	.short	(.L_15 - .L_14)
.L_14:
        /*002c*/ 	.word	0x00000000
        /*0030*/ 	.short	0x0001
        /*0032*/ 	.short	0x0008
        /*0034*/ 	.byte	0x00, 0xf4, 0x21, 0x00


	//----- nvinfo : EIATTR_KPARAM_INFO
	.align		4
.L_15:
        /*0038*/ 	.byte	0x04, 0x17
        /*003a*/ 	.short	(.L_17 - .L_16)
.L_16:
        /*003c*/ 	.word	0x00000000
        /*0040*/ 	.short	0x0000
        /*0042*/ 	.short	0x0000
        /*0044*/ 	.byte	0x00, 0xf4, 0x21, 0x00


	//----- nvinfo : EIATTR_SPARSE_MMA_MASK
	.align		4
.L_17:
        /*0048*/ 	.byte	0x03, 0x50
        /*004a*/ 	.short	0x0000


	//----- nvinfo : EIATTR_MAXREG_COUNT
	.align		4
        /*004c*/ 	.byte	0x03, 0x1b
        /*004e*/ 	.short	0x00ff


	//----- nvinfo : EIATTR_EXIT_INSTR_OFFSETS
	.align		4
        /*0050*/ 	.byte	0x04, 0x1c
        /*0052*/ 	.short	(.L_19 - .L_18)


	//   ....[0]....
.L_18:
        /*0054*/ 	.word	0x000002c0


	//   ....[1]....
        /*0058*/ 	.word	0x000002e0


	//----- nvinfo : EIATTR_REQNTID
	.align		4
.L_19:
        /*005c*/ 	.byte	0x04, 0x10
        /*005e*/ 	.short	(.L_21 - .L_20)
.L_20:
        /*0060*/ 	.word	0x00000080
        /*0064*/ 	.word	0x00000001
        /*0068*/ 	.word	0x00000001


	//----- nvinfo : EIATTR_CBANK_PARAM_SIZE
	.align		4
.L_21:
        /*006c*/ 	.byte	0x03, 0x19
        /*006e*/ 	.short	0x001c


	//----- nvinfo : EIATTR_PARAM_CBANK
	.align		4
        /*0070*/ 	.byte	0x04, 0x0a
        /*0072*/ 	.short	(.L_23 - .L_22)
	.align		4
.L_22:
        /*0074*/ 	.word	index@(.nv.constant0.triton_poi_fused_max_pool2d_with_indices_8)
        /*0078*/ 	.short	0x0210
        /*007a*/ 	.short	0x001c


	//----- nvinfo : EIATTR_SW_WAR
	.align		4
.L_23:
        /*007c*/ 	.byte	0x04, 0x36
        /*007e*/ 	.short	(.L_25 - .L_24)
.L_24:
        /*0080*/ 	.word	0x00000008
.L_25:


//--------------------- .nv.callgraph             --------------------------
	.section	.nv.callgraph,"",@"SHT_CUDA_CALLGRAPH"
	.align	4
	.sectionentsize	8
	.align		4
        /*0000*/ 	.word	0x00000000
	.align		4
        /*0004*/ 	.word	0xffffffff
	.align		4
        /*0008*/ 	.word	0x00000000
	.align		4
        /*000c*/ 	.word	0xfffffffe
	.align		4
        /*0010*/ 	.word	0x00000000
	.align		4
        /*0014*/ 	.word	0xfffffffd
	.align		4
        /*0018*/ 	.word	0x00000000
	.align		4
        /*001c*/ 	.word	0xfffffffc


//--------------------- .text.triton_poi_fused_max_pool2d_with_indices_8 --------------------------
	.section	.text.triton_poi_fused_max_pool2d_with_indices_8,"ax",@progbits
	.align	128
        .global         triton_poi_fused_max_pool2d_with_indices_8
        .type           triton_poi_fused_max_pool2d_with_indices_8,@function
        .size           triton_poi_fused_max_pool2d_with_indices_8,(.L_x_1 - triton_poi_fused_max_pool2d_with_indices_8)
        .other          triton_poi_fused_max_pool2d_with_indices_8,@"STO_CUDA_ENTRY STV_DEFAULT"
triton_poi_fused_max_pool2d_with_indices_8:
.text.triton_poi_fused_max_pool2d_with_indices_8:
[----:B------:R-:W0:Y:S02]  /*0000*/  LDC R1, c[0x0][0x28] ;  /* 0x00000a00ff017b82 */ /* 0x000e240000000800 */
[----:B------:R-:W1:Y:S01]  /*0010*/  S2R R0, SR_TID.X ;  /* 0x0000000000007919 */ /* 0x000e620000002100 */
[----:B------:R-:W-:Y:S02]  /*0020*/  CS2R R10, SRZ ;  /* 0x00000000000a7805 */ /* 0x000fe4000001ff00 */
[----:B------:R-:W-:Y:S01]  /*0030*/  CS2R R12, SRZ ;  /* 0x00000000000c7805 */ /* 0x000fe2000001ff00 */
[----:B------:R-:W-:Y:S01]  /*0040*/  ULDC.64 UR4, c[0x0][0x208] ;  /* 0x0000820000047ab9 */ /* 0x000fe20000000a00 */
[----:B------:R-:W2:Y:S01]  /*0050*/  S2R R3, SR_CTAID.X ;  /* 0x0000000000037919 */ /* 0x000ea20000002500 */
[----:B------:R-:W-:Y:S01]  /*0060*/  ULDC.64 UR6, c[0x0][0x220] ;  /* 0x0000880000067ab9 */ /* 0x000fe20000000a00 */
[----:B-1----:R-:W-:-:S05]  /*0070*/  LOP3.LUT R0, R0, 0x7f, RZ, 0xc0, !PT ;  /* 0x0000007f00007812 */ /* 0x002fca00078ec0ff */
[----:B--2---:R-:W-:Y:S02]  /*0080*/  IMAD R0, R3, 0x80, R0 ;  /* 0x0000008003007824 */ /* 0x004fe400078e0200 */
[----:B------:R-:W1:Y:S03]  /*0090*/  LDC.64 R2, c[0x0][0x210] ;  /* 0x00008400ff027b82 */ /* 0x000e660000000a00 */
[----:B------:R-:W-:Y:S02]  /*00a0*/  SHF.R.S32.HI R5, RZ, 0x1f, R0 ;  /* 0x0000001fff057819 */ /* 0x000fe40000011400 */
[----:B------:R-:W-:Y:S02]  /*00b0*/  ISETP.GE.AND P0, PT, R0, 0x1800, PT ;  /* 0x000018000000780c */ /* 0x000fe40003f06270 */
[----:B------:R-:W-:-:S04]  /*00c0*/  LEA.HI R5, R5, R0, RZ, 0x2 ;  /* 0x0000000005057211 */ /* 0x000fc800078f10ff */
[C---:B------:R-:W-:Y:S01]  /*00d0*/  LOP3.LUT R7, R5.reuse, 0x7ffffffc, RZ, 0xc0, !PT ;  /* 0x7ffffffc05077812 */ /* 0x040fe200078ec0ff */
[----:B------:R-:W-:-:S04]  /*00e0*/  IMAD.SHL.U32 R5, R5, 0x4, RZ ;  /* 0x0000000405057824 */ /* 0x000fc800078e00ff */
[----:B------:R-:W-:Y:S01]  /*00f0*/  IMAD.IADD R7, R0, 0x1, -R7 ;  /* 0x0000000100077824 */ /* 0x000fe200078e0a07 */
[----:B------:R-:W-:-:S05]  /*0100*/  LOP3.LUT R4, R5, 0xfffffff0, RZ, 0xc0, !PT ;  /* 0xfffffff005047812 */ /* 0x000fca00078ec0ff */
[----:B------:R-:W-:-:S04]  /*0110*/  IMAD R9, R7, 0x2, R4 ;  /* 0x0000000207097824 */ /* 0x000fc800078e0204 */
[----:B-1----:R-:W-:-:S04]  /*0120*/  IMAD.WIDE R4, R9, 0x4, R2 ;  /* 0x0000000409047825 */ /* 0x002fc800078e0202 */
[----:B------:R-:W-:Y:S01]  /*0130*/  VIADD R7, R9, 0x8 ;  /* 0x0000000809077836 */ /* 0x000fe20000000000 */
[----:B------:R-:W2:Y:S04]  /*0140*/  @!P0 LDG.E.EL R10, desc[UR4][R4.64] ;  /* 0x00000004040a8981 */ /* 0x000ea8000c2e1900 */
[----:B------:R-:W2:Y:S01]  /*0150*/  @!P0 LDG.E.EL R13, desc[UR4][R4.64+0x4] ;  /* 0x00000404040d8981 */ /* 0x000ea2000c2e1900 */
[----:B------:R-:W-:-:S04]  /*0160*/  IMAD.WIDE R6, R7, 0x4, R2 ;  /* 0x0000000407067825 */ /* 0x000fc800078e0202 */
[----:B------:R-:W-:Y:S01]  /*0170*/  VIADD R9, R9, 0x9 ;  /* 0x0000000909097836 */ /* 0x000fe20000000000 */
[----:B------:R-:W3:Y:S03]  /*0180*/  @!P0 LDG.E.EL R12, desc[UR4][R6.64] ;  /* 0x00000004060c8981 */ /* 0x000ee6000c2e1900 */
[----:B------:R-:W-:Y:S02]  /*0190*/  IMAD.WIDE R2, R9, 0x4, R2 ;  /* 0x0000000409027825 */ /* 0x000fe400078e0202 */
[----:B------:R-:W1:Y:S03]  /*01a0*/  LDC.64 R8, c[0x0][0x218] ;  /* 0x00008600ff087b82 */ /* 0x000e660000000a00 */
[----:B------:R1:W4:Y:S02]  /*01b0*/  @!P0 LDG.E.EL R11, desc[UR4][R2.64] ;  /* 0x00000004020b8981 */ /* 0x000324000c2e1900 */
[----:B-1----:R-:W-:Y:S01]  /*01c0*/  IMAD.WIDE R2, R0, 0x4, R8 ;  /* 0x0000000400027825 */ /* 0x002fe200078e0208 */
[----:B--2---:R-:W-:-:S02]  /*01d0*/  FSETP.GT.AND P3, PT, R13, R10, PT ;  /* 0x0000000a0d00720b */ /* 0x004fc40003f64000 */
[----:B------:R-:W-:Y:S02]  /*01e0*/  FSETP.NAN.AND P1, PT, R13, R13, PT ;  /* 0x0000000d0d00720b */ /* 0x000fe40003f28000 */
[----:B------:R-:W-:Y:S02]  /*01f0*/  SEL R5, RZ, 0x1, !P3 ;  /* 0x00000001ff057807 */ /* 0x000fe40005800000 */
[----:B---3--:R-:W-:-:S07]  /*0200*/  FSETP.NAN.AND P4, PT, R12, R12, PT ;  /* 0x0000000c0c00720b */ /* 0x008fce0003f88000 */
[----:B------:R-:W-:Y:S02]  /*0210*/  @!P3 FSEL R13, R13, R10, P1 ;  /* 0x0000000a0d0db208 */ /* 0x000fe40000800000 */
[----:B----4-:R-:W-:Y:S02]  /*0220*/  FSETP.NAN.AND P2, PT, R11, R11, PT ;  /* 0x0000000b0b00720b */ /* 0x010fe40003f48000 */
[----:B------:R-:W-:-:S04]  /*0230*/  FSETP.GEU.AND P1, PT, R13, R12, PT ;  /* 0x0000000c0d00720b */ /* 0x000fc80003f2e000 */
[----:B------:R-:W-:Y:S02]  /*0240*/  @!P4 FSEL R12, R12, R13, !P1 ;  /* 0x0000000d0c0cc208 */ /* 0x000fe40004800000 */
[----:B------:R-:W-:Y:S02]  /*0250*/  SEL R6, R5, 0x2, P1 ;  /* 0x0000000205067807 */ /* 0x000fe40000800000 */
[----:B------:R-:W-:-:S04]  /*0260*/  FSETP.GEU.AND P4, PT, R12, R11, PT ;  /* 0x0000000b0c00720b */ /* 0x000fc80003f8e000 */
[----:B------:R-:W-:Y:S02]  /*0270*/  @!P2 SEL R11, R11, R12, !P4 ;  /* 0x0000000c0b0ba207 */ /* 0x000fe40006000000 */
[----:B------:R-:W-:Y:S02]  /*0280*/  IADD3 R4, P2, R0, UR6, RZ ;  /* 0x0000000600047c10 */ /* 0x000fe4000ff5e0ff */
[----:B------:R-:W-:Y:S01]  /*0290*/  SEL R7, R6, 0x3, P4 ;  /* 0x0000000306077807 */ /* 0x000fe20002000000 */
[----:B------:R1:W-:Y:S01]  /*02a0*/  @!P0 STG.E desc[UR4][R2.64], R11 ;  /* 0x0000000b02008986 */ /* 0x0003e2000c101904 */
[----:B------:R-:W-:Y:S01]  /*02b0*/  LEA.HI.X.SX32 R5, R0, UR7, 0x1, P2 ;  /* 0x0000000700057c11 */ /* 0x000fe200090f0eff */
[----:B------:R-:W-:Y:S08]  /*02c0*/  @P0 EXIT ;  /* 0x000000000000094d */ /* 0x000ff00003800000 */
[----:B------:R-:W-:Y:S01]  /*02d0*/  STG.E.U8 desc[UR4][R4.64], R7 ;  /* 0x0000000704007986 */ /* 0x000fe2000c101104 */
[----:B------:R-:W-:Y:S05]  /*02e0*/  EXIT ;  /* 0x000000000000794d */ /* 0x000fea0003800000 */
.L_x_0:
[----:B------:R-:W-:-:S00]  /*02f0*/  BRA `(.L_x_0) ;  /* 0xfffffffc00fc7947 */ /* 0x000fc0000383ffff */
[----:B------:R-:W-:-:S00]  /*0300*/  NOP ;  /* 0x0000000000007918 */ /* 0x000fc00000000000 */
[----:B------:R-:W-:-:S00]  /*0310*/  NOP ;  /* 0x0000000000007918 */ /* 0x000fc00000000000 */
[----:B------:R-:W-:-:S00]  /*0320*/  NOP ;  /* 0x0000000000007918 */ /* 0x000fc00000000000 */
[----:B------:R-:W-:-:S00]  /*0330*/  NOP ;  /* 0x0000000000007918 */ /* 0x000fc00000000000 */
[----:B------:R-:W-:-:S00]  /*0340*/  NOP ;  /* 0x0000000000007918 */ /* 0x000fc00000000000 */
[----:B------:R-:W-:-:S00]  /*0350*/  NOP ;  /* 0x0000000000007918 */ /* 0x000fc00000000000 */
[----:B------:R-:W-:-:S00]  /*0360*/  NOP ;  /* 0x0000000000007918 */ /* 0x000fc00000000000 */
[----:B------:R-:W-:-:S00]  /*0370*/  NOP ;  /* 0x0000000000007918 */ /* 0x000fc00000000000 */
.L_x_1:


//--------------------- .nv.constant0.triton_poi_fused_max_pool2d_with_indices_8 --------------------------
	.section	.nv.constant0.triton_poi_fused_max_pool2d_with_indices_8,"a",@progbits
	.sectionflags	@""
	.align	4
.nv.constant0.triton_poi_fused_max_pool2d_with_indices_8:
	.zero		556
